//
// Generated by NVIDIA NVVM Compiler
//
// Compiler Build ID: CL-36424714
// Cuda compilation tools, release 13.0, V13.0.88
// Based on NVVM 20.0.0
//

.version 9.0
.target sm_100
.address_size 64

	// .globl	_Z11rsub_doubleiPdS_S_

.visible .entry _Z11rsub_doubleiPdS_S_(
	.param .u32 _Z11rsub_doubleiPdS_S__param_0,
	.param .u64 .ptr .align 1 _Z11rsub_doubleiPdS_S__param_1,
	.param .u64 .ptr .align 1 _Z11rsub_doubleiPdS_S__param_2,
	.param .u64 .ptr .align 1 _Z11rsub_doubleiPdS_S__param_3
)
{
	.reg .pred 	%p<2>;
	.reg .b32 	%r<6>;
	.reg .b64 	%rd<11>;
	.reg .b64 	%fd<4>;

	ld.param.u32 	%r2, [_Z11rsub_doubleiPdS_S__param_0];
	ld.param.u64 	%rd1, [_Z11rsub_doubleiPdS_S__param_1];
	ld.param.u64 	%rd2, [_Z11rsub_doubleiPdS_S__param_2];
	ld.param.u64 	%rd3, [_Z11rsub_doubleiPdS_S__param_3];
	mov.u32 	%r3, %ctaid.x;
	mov.u32 	%r4, %ntid.x;
	mov.u32 	%r5, %tid.x;
	mad.lo.s32 	%r1, %r3, %r4, %r5;
	setp.ge.s32 	%p1, %r1, %r2;
	@%p1 bra 	$L__BB0_2;
	cvta.to.global.u64 	%rd4, %rd2;
	cvta.to.global.u64 	%rd5, %rd1;
	cvta.to.global.u64 	%rd6, %rd3;
	mul.wide.s32 	%rd7, %r1, 8;
	add.s64 	%rd8, %rd4, %rd7;
	ld.global.f64 	%fd1, [%rd8];
	add.s64 	%rd9, %rd5, %rd7;
	ld.global.f64 	%fd2, [%rd9];
	sub.f64 	%fd3, %fd1, %fd2;
	add.s64 	%rd10, %rd6, %rd7;
	st.global.f64 	[%rd10], %fd3;
$L__BB0_2:
	ret;

}


// ===== COMPILED SASS (sm_100) =====

	.target	sm_100

	.elftype	@"ET_EXEC"


//--------------------- .note.nv.tkinfo           --------------------------
	.section	.note.nv.tkinfo,"",@"SHT_NOTE"
	.sectionflags	@"SHF_NOTE_NV_TKINFO"
	.tkinfo
        /*0018*/ 	.word	0x00000002
        /*0030*/ 	.string	""
        /*0030*/ 	.string	"ptxas"
        /*0030*/ 	.string	"Cuda compilation tools, release 13.0, V13.0.88"
        /*0030*/ 	.string	"Build cuda_13.0.r13.0/compiler.36424714_0"
        /*0030*/ 	.string	"-arch sm_100 -m 64 "



//--------------------- .note.nv.cuinfo           --------------------------
	.section	.note.nv.cuinfo,"",@"SHT_NOTE"
	.sectionflags	@"SHF_NOTE_NV_CUINFO"
        /*0018*/ 	.short	0x0002
        /*001a*/ 	.short	0x0064
        /*001c*/ 	.short	0x0082
	.zero		2


//--------------------- .nv.info                  --------------------------
	.section	.nv.info,"",@"SHT_CUDA_INFO"
	.align	4


	//----- nvinfo : EIATTR_REGCOUNT
	.align		4
        /*0000*/ 	.byte	0x04, 0x2f
        /*0002*/ 	.short	(.L_1 - .L_0)
	.align		4
.L_0:
        /*0004*/ 	.word	index@(_Z11rsub_doubleiPdS_S_)
        /*0008*/ 	.word	0x0000000e


	//----- nvinfo : EIATTR_FRAME_SIZE
	.align		4
.L_1:
        /*000c*/ 	.byte	0x04, 0x11
        /*000e*/ 	.short	(.L_3 - .L_2)
	.align		4
.L_2:
        /*0010*/ 	.word	index@(_Z11rsub_doubleiPdS_S_)
        /*0014*/ 	.word	0x00000000


	//----- nvinfo : EIATTR_MIN_STACK_SIZE
	.align		4
.L_3:
        /*0018*/ 	.byte	0x04, 0x12
        /*001a*/ 	.short	(.L_5 - .L_4)
	.align		4
.L_4:
        /*001c*/ 	.word	index@(_Z11rsub_doubleiPdS_S_)
        /*0020*/ 	.word	0x00000000
.L_5:


//--------------------- .nv.compat                --------------------------
	.section	.nv.compat,"",@"SHT_CUDA_COMPAT_INFO"
	.align	4
        /*0000*/ 	.byte	0x02, 0x09, 0x00, 0x00, 0x02, 0x02, 0x01, 0x00, 0x02, 0x05, 0x05, 0x00, 0x03, 0x07, 0x01, 0x01
        /*0010*/ 	.byte	0x02, 0x03, 0x00, 0x00, 0x02, 0x06, 0x01, 0x00, 0x04, 0x0b, 0x08, 0x00, 0x01, 0x00, 0x00, 0x00
        /*0020*/ 	.byte	0x00, 0x00, 0x00, 0x00


//--------------------- .nv.info._Z11rsub_doubleiPdS_S_ --------------------------
	.section	.nv.info._Z11rsub_doubleiPdS_S_,"",@"SHT_CUDA_INFO"
	.sectionflags	@""
	.align	4


	//----- nvinfo : EIATTR_CUDA_API_VERSION
	.align		4
        /*0000*/ 	.byte	0x04, 0x37
        /*0002*/ 	.short	(.L_7 - .L_6)
.L_6:
        /*0004*/ 	.word	0x00000082


	//----- nvinfo : EIATTR_KPARAM_INFO
	.align		4
.L_7:
        /*0008*/ 	.byte	0x04, 0x17
        /*000a*/ 	.short	(.L_9 - .L_8)
.L_8:
        /*000c*/ 	.word	0x00000000
        /*0010*/ 	.short	0x0003
        /*0012*/ 	.short	0x0018
        /*0014*/ 	.byte	0x00, 0xf5, 0x21, 0x00


	//----- nvinfo : EIATTR_KPARAM_INFO
	.align		4
.L_9:
        /*0018*/ 	.byte	0x04, 0x17
        /*001a*/ 	.short	(.L_11 - .L_10)
.L_10:
        /*001c*/ 	.word	0x00000000
        /*0020*/ 	.short	0x0002
        /*0022*/ 	.short	0x0010
        /*0024*/ 	.byte	0x00, 0xf5, 0x21, 0x00


	//----- nvinfo : EIATTR_KPARAM_INFO
	.align		4
.L_11:
        /*0028*/ 	.byte	0x04, 0x17
        /*002a*/ 	.short	(.L_13 - .L_12)
.L_12:
        /*002c*/ 	.word	0x00000000
        /*0030*/ 	.short	0x0001
        /*0032*/ 	.short	0x0008
        /*0034*/ 	.byte	0x00, 0xf5, 0x21, 0x00


	//----- nvinfo : EIATTR_KPARAM_INFO
	.align		4
.L_13:
        /*0038*/ 	.byte	0x04, 0x17
        /*003a*/ 	.short	(.L_15 - .L_14)
.L_14:
        /*003c*/ 	.word	0x00000000
        /*0040*/ 	.short	0x0000
        /*0042*/ 	.short	0x0000
        /*0044*/ 	.byte	0x00, 0xf0, 0x11, 0x00


	//----- nvinfo : EIATTR_SPARSE_MMA_MASK
	.align		4
.L_15:
        /*0048*/ 	.byte	0x03, 0x50
        /*004a*/ 	.short	0x0000


	//----- nvinfo : EIATTR_MAXREG_COUNT
	.align		4
        /*004c*/ 	.byte	0x03, 0x1b
        /*004e*/ 	.short	0x00ff


	//----- nvinfo : EIATTR_MERCURY_ISA_VERSION
	.align		4
        /*0050*/ 	.byte	0x03, 0x5f
        /*0052*/ 	.short	0x0101


	//----- nvinfo : EIATTR_VRC_CTA_INIT_COUNT
	.align		4
        /*0054*/ 	.byte	0x02, 0x4a
	.zero		1
	.zero		1


	//----- nvinfo : EIATTR_EXIT_INSTR_OFFSETS
	.align		4
        /*0058*/ 	.byte	0x04, 0x1c
        /*005a*/ 	.short	(.L_17 - .L_16)


	//   ....[0]....
.L_16:
        /*005c*/ 	.word	0x00000070


	//   ....[1]....
        /*0060*/ 	.word	0x00000130


	//----- nvinfo : EIATTR_CBANK_PARAM_SIZE
	.align		4
.L_17:
        /*0064*/ 	.byte	0x03, 0x19
        /*0066*/ 	.short	0x0020


	//----- nvinfo : EIATTR_PARAM_CBANK
	.align		4
        /*0068*/ 	.byte	0x04, 0x0a
        /*006a*/ 	.short	(.L_19 - .L_18)
	.align		4
.L_18:
        /*006c*/ 	.word	index@(.nv.constant0._Z11rsub_doubleiPdS_S_)
        /*0070*/ 	.short	0x0380
        /*0072*/ 	.short	0x0020


	//----- nvinfo : EIATTR_SW_WAR
	.align		4
.L_19:
        /*0074*/ 	.byte	0x04, 0x36
        /*0076*/ 	.short	(.L_21 - .L_20)
.L_20:
        /*0078*/ 	.word	0x00000008
.L_21:


//--------------------- .nv.callgraph             --------------------------
	.section	.nv.callgraph,"",@"SHT_CUDA_CALLGRAPH"
	.align	4
	.sectionentsize	8
	.align		4
        /*0000*/ 	.word	0x00000000
	.align		4
        /*0004*/ 	.word	0xffffffff
	.align		4
        /*0008*/ 	.word	0x00000000
	.align		4
        /*000c*/ 	.word	0xfffffffe
	.align		4
        /*0010*/ 	.word	0x00000000
	.align		4
        /*0014*/ 	.word	0xfffffffd
	.align		4
        /*0018*/ 	.word	0x00000000
	.align		4
        /*001c*/ 	.word	0xfffffffc


//--------------------- .text._Z11rsub_doubleiPdS_S_ --------------------------
	.section	.text._Z11rsub_doubleiPdS_S_,"ax",@progbits
	.align	128
        .global         _Z11rsub_doubleiPdS_S_
        .type           _Z11rsub_doubleiPdS_S_,@function
        .size           _Z11rsub_doubleiPdS_S_,(.L_x_1 - _Z11rsub_doubleiPdS_S_)
        .other          _Z11rsub_doubleiPdS_S_,@"STO_CUDA_ENTRY STV_DEFAULT"
_Z11rsub_doubleiPdS_S_:
.text._Z11rsub_doubleiPdS_S_:
[----:B------:R-:W-:Y:S01]  /*0000*/  LDC R1, c[0x0][0x37c] ;  /* 0x0000df00ff017b82 */ /* 0x000fe20000000800 */
[----:B------:R-:W0:Y:S07]  /*0010*/  S2R R0, SR_TID.X ;  /* 0x0000000000007919 */ /* 0x000e2e0000002100 */
[----:B------:R-:W0:Y:S01]  /*0020*/  S2UR UR4, SR_CTAID.X ;  /* 0x00000000000479c3 */ /* 0x000e220000002500 */
[----:B------:R-:W1:Y:S07]  /*0030*/  LDCU UR5, c[0x0][0x380] ;  /* 0x00007000ff0577ac */ /* 0x000e6e0008000800 */
[----:B------:R-:W0:Y:S02]  /*0040*/  LDC R11, c[0x0][0x360] ;  /* 0x0000d800ff0b7b82 */ /* 0x000e240000000800 */
[----:B0-----:R-:W-:-:S05]  /*0050*/  IMAD R11, R11, UR4, R0 ;  /* 0x000000040b0b7c24 */ /* 0x001fca000f8e0200 */
[----:B-1----:R-:W-:-:S13]  /*0060*/  ISETP.GE.AND P0, PT, R11, UR5, PT ;  /* 0x000000050b007c0c */ /* 0x002fda000bf06270 */
[----:B------:R-:W-:Y:S05]  /*0070*/  @P0 EXIT ;  /* 0x000000000000094d */ /* 0x000fea0003800000 */
[----:B------:R-:W0:Y:S01]  /*0080*/  LDC.64 R2, c[0x0][0x390] ;  /* 0x0000e400ff027b82 */ /* 0x000e220000000a00 */
[----:B------:R-:W1:Y:S07]  /*0090*/  LDCU.64 UR4, c[0x0][0x358] ;  /* 0x00006b00ff0477ac */ /* 0x000e6e0008000a00 */
[----:B------:R-:W2:Y:S08]  /*00a0*/  LDC.64 R4, c[0x0][0x388] ;  /* 0x0000e200ff047b82 */ /* 0x000eb00000000a00 */
[----:B------:R-:W3:Y:S01]  /*00b0*/  LDC.64 R8, c[0x0][0x398] ;  /* 0x0000e600ff087b82 */ /* 0x000ee20000000a00 */
[----:B0-----:R-:W-:-:S06]  /*00c0*/  IMAD.WIDE R2, R11, 0x8, R2 ;  /* 0x000000080b027825 */ /* 0x001fcc00078e0202 */
[----:B-1----:R-:W4:Y:S01]  /*00d0*/  LDG.E.64 R2, desc[UR4][R2.64] ;  /* 0x0000000402027981 */ /* 0x002f22000c1e1b00 */
[----:B--2---:R-:W-:-:S06]  /*00e0*/  IMAD.WIDE R4, R11, 0x8, R4 ;  /* 0x000000080b047825 */ /* 0x004fcc00078e0204 */
[----:B------:R-:W4:Y:S01]  /*00f0*/  LDG.E.64 R4, desc[UR4][R4.64] ;  /* 0x0000000404047981 */ /* 0x000f22000c1e1b00 */
[----:B---3--:R-:W-:Y:S01]  /*0100*/  IMAD.WIDE R8, R11, 0x8, R8 ;  /* 0x000000080b087825 */ /* 0x008fe200078e0208 */
[----:B----4-:R-:W-:-:S07]  /*0110*/  DADD R6, R2, -R4 ;  /* 0x0000000002067229 */ /* 0x010fce0000000804 */
[----:B------:R-:W-:Y:S01]  /*0120*/  STG.E.64 desc[UR4][R8.64], R6 ;  /* 0x0000000608007986 */ /* 0x000fe2000c101b04 */
[----:B------:R-:W-:Y:S05]  /*0130*/  EXIT ;  /* 0x000000000000794d */ /* 0x000fea0003800000 */
.L_x_0:
[----:B------:R-:W-:-:S00]  /*0140*/  BRA `(.L_x_0) ;  /* 0xfffffffc00fc7947 */ /* 0x000fc0000383ffff */
[----:B------:R-:W-:-:S00]  /*0150*/  NOP ;  /* 0x0000000000007918 */ /* 0x000fc00000000000 */
        /* <DEDUP_REMOVED lines=10> */
.L_x_1:


//--------------------- .nv.shared.reserved.0     --------------------------
	.section	.nv.shared.reserved.0,"aw",@nobits
	.weak		__nv_reservedSMEM_offset_0_alias
	.size		__nv_reservedSMEM_offset_0_alias, 0, 64
	.other		__nv_reservedSMEM_offset_0_alias,@"STO_CUDA_RESERVED_SHARED STV_DEFAULT"
__nv_reservedSMEM_offset_0_alias:
	.zero		0
	.zero		64


//--------------------- .nv.constant0._Z11rsub_doubleiPdS_S_ --------------------------
	.section	.nv.constant0._Z11rsub_doubleiPdS_S_,"a",@progbits
	.sectionflags	@""
	.align	4
.nv.constant0._Z11rsub_doubleiPdS_S_:
	.zero		928


//--------------------- SYMBOLS --------------------------

	.type		.nv.reservedSmem.offset0,@object
	.size		.nv.reservedSmem.offset0,0x4
